//
// Generated by NVIDIA NVVM Compiler
//
// Compiler Build ID: CL-36424714
// Cuda compilation tools, release 13.0, V13.0.88
// Based on NVVM 20.0.0
//

.version 9.0
.target sm_100
.address_size 64

	// .globl	_Z8naive_mmPKfS0_Pfmmm

.visible .entry _Z8naive_mmPKfS0_Pfmmm(
	.param .u64 .ptr .align 1 _Z8naive_mmPKfS0_Pfmmm_param_0,
	.param .u64 .ptr .align 1 _Z8naive_mmPKfS0_Pfmmm_param_1,
	.param .u64 .ptr .align 1 _Z8naive_mmPKfS0_Pfmmm_param_2,
	.param .u64 _Z8naive_mmPKfS0_Pfmmm_param_3,
	.param .u64 _Z8naive_mmPKfS0_Pfmmm_param_4,
	.param .u64 _Z8naive_mmPKfS0_Pfmmm_param_5
)
{
	.reg .pred 	%p<13>;
	.reg .b32 	%r<11>;
	.reg .b32 	%f<68>;
	.reg .b64 	%rd<106>;

	ld.param.u64 	%rd26, [_Z8naive_mmPKfS0_Pfmmm_param_0];
	ld.param.u64 	%rd27, [_Z8naive_mmPKfS0_Pfmmm_param_1];
	ld.param.u64 	%rd28, [_Z8naive_mmPKfS0_Pfmmm_param_3];
	ld.param.u64 	%rd29, [_Z8naive_mmPKfS0_Pfmmm_param_4];
	ld.param.u64 	%rd25, [_Z8naive_mmPKfS0_Pfmmm_param_5];
	cvta.to.global.u64 	%rd1, %rd27;
	cvta.to.global.u64 	%rd2, %rd26;
	mov.u32 	%r1, %ctaid.x;
	shl.b32 	%r2, %r1, 5;
	mov.u32 	%r3, %tid.x;
	shr.u32 	%r4, %r3, 5;
	or.b32  	%r5, %r2, %r4;
	mov.u32 	%r6, %ctaid.y;
	shl.b32 	%r7, %r6, 5;
	and.b32  	%r8, %r3, 31;
	or.b32  	%r9, %r7, %r8;
	cvt.s64.s32 	%rd3, %r5;
	setp.le.u64 	%p1, %rd28, %rd3;
	cvt.u64.u32 	%rd4, %r9;
	setp.le.u64 	%p2, %rd29, %rd4;
	or.pred  	%p3, %p1, %p2;
	@%p3 bra 	$L__BB0_14;
	setp.eq.s64 	%p4, %rd25, 0;
	mov.f32 	%f67, 0f00000000;
	@%p4 bra 	$L__BB0_13;
	mul.lo.s64 	%rd5, %rd25, %rd3;
	and.b64  	%rd6, %rd25, 7;
	setp.lt.u64 	%p5, %rd25, 8;
	mov.f32 	%f67, 0f00000000;
	mov.b64 	%rd104, 0;
	@%p5 bra 	$L__BB0_5;
	and.b64  	%rd104, %rd25, -8;
	shl.b64 	%rd31, %rd4, 2;
	add.s64 	%rd101, %rd1, %rd31;
	shl.b64 	%rd9, %rd29, 5;
	shl.b64 	%rd32, %rd5, 2;
	add.s64 	%rd33, %rd32, %rd2;
	add.s64 	%rd100, %rd33, 16;
	mov.f32 	%f67, 0f00000000;
	mov.u64 	%rd102, %rd104;
$L__BB0_4:
	.pragma "nounroll";
	ld.global.f32 	%f17, [%rd100+-16];
	ld.global.f32 	%f18, [%rd101];
	fma.rn.f32 	%f19, %f17, %f18, %f67;
	ld.global.f32 	%f20, [%rd100+-12];
	shl.b64 	%rd34, %rd29, 2;
	add.s64 	%rd35, %rd101, %rd34;
	ld.global.f32 	%f21, [%rd35];
	fma.rn.f32 	%f22, %f20, %f21, %f19;
	ld.global.f32 	%f23, [%rd100+-8];
	add.s64 	%rd36, %rd35, %rd34;
	ld.global.f32 	%f24, [%rd36];
	fma.rn.f32 	%f25, %f23, %f24, %f22;
	ld.global.f32 	%f26, [%rd100+-4];
	add.s64 	%rd37, %rd36, %rd34;
	ld.global.f32 	%f27, [%rd37];
	fma.rn.f32 	%f28, %f26, %f27, %f25;
	ld.global.f32 	%f29, [%rd100];
	add.s64 	%rd38, %rd37, %rd34;
	ld.global.f32 	%f30, [%rd38];
	fma.rn.f32 	%f31, %f29, %f30, %f28;
	ld.global.f32 	%f32, [%rd100+4];
	add.s64 	%rd39, %rd38, %rd34;
	ld.global.f32 	%f33, [%rd39];
	fma.rn.f32 	%f34, %f32, %f33, %f31;
	ld.global.f32 	%f35, [%rd100+8];
	add.s64 	%rd40, %rd39, %rd34;
	ld.global.f32 	%f36, [%rd40];
	fma.rn.f32 	%f37, %f35, %f36, %f34;
	ld.global.f32 	%f38, [%rd100+12];
	add.s64 	%rd41, %rd40, %rd34;
	ld.global.f32 	%f39, [%rd41];
	fma.rn.f32 	%f67, %f38, %f39, %f37;
	add.s64 	%rd102, %rd102, -8;
	add.s64 	%rd101, %rd101, %rd9;
	add.s64 	%rd100, %rd100, 32;
	setp.ne.s64 	%p6, %rd102, 0;
	@%p6 bra 	$L__BB0_4;
$L__BB0_5:
	setp.eq.s64 	%p7, %rd6, 0;
	@%p7 bra 	$L__BB0_13;
	and.b64  	%rd18, %rd25, 3;
	setp.lt.u64 	%p8, %rd6, 4;
	@%p8 bra 	$L__BB0_8;
	add.s64 	%rd42, %rd104, %rd5;
	shl.b64 	%rd43, %rd42, 2;
	add.s64 	%rd44, %rd2, %rd43;
	ld.global.f32 	%f41, [%rd44];
	mad.lo.s64 	%rd45, %rd104, %rd29, %rd4;
	shl.b64 	%rd46, %rd45, 2;
	add.s64 	%rd47, %rd1, %rd46;
	ld.global.f32 	%f42, [%rd47];
	fma.rn.f32 	%f43, %f41, %f42, %f67;
	add.s64 	%rd48, %rd104, 1;
	and.b64  	%rd49, %rd48, 4294967295;
	add.s64 	%rd50, %rd49, %rd5;
	shl.b64 	%rd51, %rd50, 2;
	add.s64 	%rd52, %rd2, %rd51;
	ld.global.f32 	%f44, [%rd52];
	mad.lo.s64 	%rd53, %rd49, %rd29, %rd4;
	shl.b64 	%rd54, %rd53, 2;
	add.s64 	%rd55, %rd1, %rd54;
	ld.global.f32 	%f45, [%rd55];
	fma.rn.f32 	%f46, %f44, %f45, %f43;
	add.s64 	%rd56, %rd104, 2;
	and.b64  	%rd57, %rd56, 4294967295;
	add.s64 	%rd58, %rd57, %rd5;
	shl.b64 	%rd59, %rd58, 2;
	add.s64 	%rd60, %rd2, %rd59;
	ld.global.f32 	%f47, [%rd60];
	mad.lo.s64 	%rd61, %rd57, %rd29, %rd4;
	shl.b64 	%rd62, %rd61, 2;
	add.s64 	%rd63, %rd1, %rd62;
	ld.global.f32 	%f48, [%rd63];
	fma.rn.f32 	%f49, %f47, %f48, %f46;
	add.s64 	%rd64, %rd104, 3;
	and.b64  	%rd65, %rd64, 4294967295;
	add.s64 	%rd66, %rd65, %rd5;
	shl.b64 	%rd67, %rd66, 2;
	add.s64 	%rd68, %rd2, %rd67;
	ld.global.f32 	%f50, [%rd68];
	mad.lo.s64 	%rd69, %rd65, %rd29, %rd4;
	shl.b64 	%rd70, %rd69, 2;
	add.s64 	%rd71, %rd1, %rd70;
	ld.global.f32 	%f51, [%rd71];
	fma.rn.f32 	%f67, %f50, %f51, %f49;
	add.s64 	%rd72, %rd104, 4;
	and.b64  	%rd104, %rd72, 4294967295;
$L__BB0_8:
	setp.eq.s64 	%p9, %rd18, 0;
	@%p9 bra 	$L__BB0_13;
	setp.eq.s64 	%p10, %rd18, 1;
	@%p10 bra 	$L__BB0_11;
	add.s64 	%rd73, %rd104, %rd5;
	shl.b64 	%rd74, %rd73, 2;
	add.s64 	%rd75, %rd2, %rd74;
	ld.global.f32 	%f53, [%rd75];
	mad.lo.s64 	%rd76, %rd104, %rd29, %rd4;
	shl.b64 	%rd77, %rd76, 2;
	add.s64 	%rd78, %rd1, %rd77;
	ld.global.f32 	%f54, [%rd78];
	fma.rn.f32 	%f55, %f53, %f54, %f67;
	add.s64 	%rd79, %rd104, 1;
	and.b64  	%rd80, %rd79, 4294967295;
	add.s64 	%rd81, %rd80, %rd5;
	shl.b64 	%rd82, %rd81, 2;
	add.s64 	%rd83, %rd2, %rd82;
	ld.global.f32 	%f56, [%rd83];
	mad.lo.s64 	%rd84, %rd80, %rd29, %rd4;
	shl.b64 	%rd85, %rd84, 2;
	add.s64 	%rd86, %rd1, %rd85;
	ld.global.f32 	%f57, [%rd86];
	fma.rn.f32 	%f67, %f56, %f57, %f55;
	add.s64 	%rd87, %rd104, 2;
	and.b64  	%rd104, %rd87, 4294967295;
$L__BB0_11:
	and.b64  	%rd88, %rd25, 1;
	setp.eq.b64 	%p11, %rd88, 1;
	not.pred 	%p12, %p11;
	@%p12 bra 	$L__BB0_13;
	add.s64 	%rd89, %rd104, %rd5;
	shl.b64 	%rd90, %rd89, 2;
	add.s64 	%rd91, %rd2, %rd90;
	ld.global.f32 	%f58, [%rd91];
	mad.lo.s64 	%rd92, %rd104, %rd29, %rd4;
	shl.b64 	%rd93, %rd92, 2;
	add.s64 	%rd94, %rd1, %rd93;
	ld.global.f32 	%f59, [%rd94];
	fma.rn.f32 	%f67, %f58, %f59, %f67;
$L__BB0_13:
	ld.param.u64 	%rd99, [_Z8naive_mmPKfS0_Pfmmm_param_2];
	mad.lo.s64 	%rd95, %rd29, %rd3, %rd4;
	cvta.to.global.u64 	%rd96, %rd99;
	shl.b64 	%rd97, %rd95, 2;
	add.s64 	%rd98, %rd96, %rd97;
	st.global.f32 	[%rd98], %f67;
$L__BB0_14:
	ret;

}


// ===== COMPILED SASS (sm_100) =====

	.target	sm_100

	.elftype	@"ET_EXEC"


//--------------------- .note.nv.tkinfo           --------------------------
	.section	.note.nv.tkinfo,"",@"SHT_NOTE"
	.sectionflags	@"SHF_NOTE_NV_TKINFO"
	.tkinfo
        /*0018*/ 	.word	0x00000002
        /*0030*/ 	.string	""
        /*0030*/ 	.string	"ptxas"
        /*0030*/ 	.string	"Cuda compilation tools, release 13.0, V13.0.88"
        /*0030*/ 	.string	"Build cuda_13.0.r13.0/compiler.36424714_0"
        /*0030*/ 	.string	"-arch sm_100 -m 64 "



//--------------------- .note.nv.cuinfo           --------------------------
	.section	.note.nv.cuinfo,"",@"SHT_NOTE"
	.sectionflags	@"SHF_NOTE_NV_CUINFO"
        /*0018*/ 	.short	0x0002
        /*001a*/ 	.short	0x0064
        /*001c*/ 	.short	0x0082
	.zero		2


//--------------------- .nv.info                  --------------------------
	.section	.nv.info,"",@"SHT_CUDA_INFO"
	.align	4


	//----- nvinfo : EIATTR_REGCOUNT
	.align		4
        /*0000*/ 	.byte	0x04, 0x2f
        /*0002*/ 	.short	(.L_1 - .L_0)
	.align		4
.L_0:
        /*0004*/ 	.word	index@(_Z8naive_mmPKfS0_Pfmmm)
        /*0008*/ 	.word	0x00000020


	//----- nvinfo : EIATTR_FRAME_SIZE
	.align		4
.L_1:
        /*000c*/ 	.byte	0x04, 0x11
        /*000e*/ 	.short	(.L_3 - .L_2)
	.align		4
.L_2:
        /*0010*/ 	.word	index@(_Z8naive_mmPKfS0_Pfmmm)
        /*0014*/ 	.word	0x00000000


	//----- nvinfo : EIATTR_MIN_STACK_SIZE
	.align		4
.L_3:
        /*0018*/ 	.byte	0x04, 0x12
        /*001a*/ 	.short	(.L_5 - .L_4)
	.align		4
.L_4:
        /*001c*/ 	.word	index@(_Z8naive_mmPKfS0_Pfmmm)
        /*0020*/ 	.word	0x00000000
.L_5:


//--------------------- .nv.compat                --------------------------
	.section	.nv.compat,"",@"SHT_CUDA_COMPAT_INFO"
	.align	4
        /*0000*/ 	.byte	0x02, 0x09, 0x00, 0x00, 0x02, 0x02, 0x01, 0x00, 0x02, 0x05, 0x05, 0x00, 0x03, 0x07, 0x01, 0x01
        /*0010*/ 	.byte	0x02, 0x03, 0x00, 0x00, 0x02, 0x06, 0x01, 0x00, 0x04, 0x0b, 0x08, 0x00, 0x09, 0x00, 0x00, 0x00
        /*0020*/ 	.byte	0x00, 0x00, 0x00, 0x00


//--------------------- .nv.info._Z8naive_mmPKfS0_Pfmmm --------------------------
	.section	.nv.info._Z8naive_mmPKfS0_Pfmmm,"",@"SHT_CUDA_INFO"
	.sectionflags	@""
	.align	4


	//----- nvinfo : EIATTR_CUDA_API_VERSION
	.align		4
        /*0000*/ 	.byte	0x04, 0x37
        /*0002*/ 	.short	(.L_7 - .L_6)
.L_6:
        /*0004*/ 	.word	0x00000082


	//----- nvinfo : EIATTR_KPARAM_INFO
	.align		4
.L_7:
        /*0008*/ 	.byte	0x04, 0x17
        /*000a*/ 	.short	(.L_9 - .L_8)
.L_8:
        /*000c*/ 	.word	0x00000000
        /*0010*/ 	.short	0x0005
        /*0012*/ 	.short	0x0028
        /*0014*/ 	.byte	0x00, 0xf0, 0x21, 0x00


	//----- nvinfo : EIATTR_KPARAM_INFO
	.align		4
.L_9:
        /*0018*/ 	.byte	0x04, 0x17
        /*001a*/ 	.short	(.L_11 - .L_10)
.L_10:
        /*001c*/ 	.word	0x00000000
        /*0020*/ 	.short	0x0004
        /*0022*/ 	.short	0x0020
        /*0024*/ 	.byte	0x00, 0xf0, 0x21, 0x00


	//----- nvinfo : EIATTR_KPARAM_INFO
	.align		4
.L_11:
        /*0028*/ 	.byte	0x04, 0x17
        /*002a*/ 	.short	(.L_13 - .L_12)
.L_12:
        /*002c*/ 	.word	0x00000000
        /*0030*/ 	.short	0x0003
        /*0032*/ 	.short	0x0018
        /*0034*/ 	.byte	0x00, 0xf0, 0x21, 0x00


	//----- nvinfo : EIATTR_KPARAM_INFO
	.align		4
.L_13:
        /*0038*/ 	.byte	0x04, 0x17
        /*003a*/ 	.short	(.L_15 - .L_14)
.L_14:
        /*003c*/ 	.word	0x00000000
        /*0040*/ 	.short	0x0002
        /*0042*/ 	.short	0x0010
        /*0044*/ 	.byte	0x00, 0xf5, 0x21, 0x00


	//----- nvinfo : EIATTR_KPARAM_INFO
	.align		4
.L_15:
        /*0048*/ 	.byte	0x04, 0x17
        /*004a*/ 	.short	(.L_17 - .L_16)
.L_16:
        /*004c*/ 	.word	0x00000000
        /*0050*/ 	.short	0x0001
        /*0052*/ 	.short	0x0008
        /*0054*/ 	.byte	0x00, 0xf5, 0x21, 0x00


	//----- nvinfo : EIATTR_KPARAM_INFO
	.align		4
.L_17:
        /*0058*/ 	.byte	0x04, 0x17
        /*005a*/ 	.short	(.L_19 - .L_18)
.L_18:
        /*005c*/ 	.word	0x00000000
        /*0060*/ 	.short	0x0000
        /*0062*/ 	.short	0x0000
        /*0064*/ 	.byte	0x00, 0xf5, 0x21, 0x00


	//----- nvinfo : EIATTR_SPARSE_MMA_MASK
	.align		4
.L_19:
        /*0068*/ 	.byte	0x03, 0x50
        /*006a*/ 	.short	0x0000


	//----- nvinfo : EIATTR_MAXREG_COUNT
	.align		4
        /*006c*/ 	.byte	0x03, 0x1b
        /*006e*/ 	.short	0x00ff


	//----- nvinfo : EIATTR_MERCURY_ISA_VERSION
	.align		4
        /*0070*/ 	.byte	0x03, 0x5f
        /*0072*/ 	.short	0x0101


	//----- nvinfo : EIATTR_VRC_CTA_INIT_COUNT
	.align		4
        /*0074*/ 	.byte	0x02, 0x4a
	.zero		1
	.zero		1


	//----- nvinfo : EIATTR_EXIT_INSTR_OFFSETS
	.align		4
        /*0078*/ 	.byte	0x04, 0x1c
        /*007a*/ 	.short	(.L_21 - .L_20)


	//   ....[0]....
.L_20:
        /*007c*/ 	.word	0x00000100


	//   ....[1]....
        /*0080*/ 	.word	0x00000df0


	//----- nvinfo : EIATTR_CBANK_PARAM_SIZE
	.align		4
.L_21:
        /*0084*/ 	.byte	0x03, 0x19
        /*0086*/ 	.short	0x0030


	//----- nvinfo : EIATTR_PARAM_CBANK
	.align		4
        /*0088*/ 	.byte	0x04, 0x0a
        /*008a*/ 	.short	(.L_23 - .L_22)
	.align		4
.L_22:
        /*008c*/ 	.word	index@(.nv.constant0._Z8naive_mmPKfS0_Pfmmm)
        /*0090*/ 	.short	0x0380
        /*0092*/ 	.short	0x0030


	//----- nvinfo : EIATTR_SW_WAR
	.align		4
.L_23:
        /*0094*/ 	.byte	0x04, 0x36
        /*0096*/ 	.short	(.L_25 - .L_24)
.L_24:
        /*0098*/ 	.word	0x00000008
.L_25:


//--------------------- .nv.callgraph             --------------------------
	.section	.nv.callgraph,"",@"SHT_CUDA_CALLGRAPH"
	.align	4
	.sectionentsize	8
	.align		4
        /*0000*/ 	.word	0x00000000
	.align		4
        /*0004*/ 	.word	0xffffffff
	.align		4
        /*0008*/ 	.word	0x00000000
	.align		4
        /*000c*/ 	.word	0xfffffffe
	.align		4
        /*0010*/ 	.word	0x00000000
	.align		4
        /*0014*/ 	.word	0xfffffffd
	.align		4
        /*0018*/ 	.word	0x00000000
	.align		4
        /*001c*/ 	.word	0xfffffffc


//--------------------- .text._Z8naive_mmPKfS0_Pfmmm --------------------------
	.section	.text._Z8naive_mmPKfS0_Pfmmm,"ax",@progbits
	.align	128
        .global         _Z8naive_mmPKfS0_Pfmmm
        .type           _Z8naive_mmPKfS0_Pfmmm,@function
        .size           _Z8naive_mmPKfS0_Pfmmm,(.L_x_6 - _Z8naive_mmPKfS0_Pfmmm)
        .other          _Z8naive_mmPKfS0_Pfmmm,@"STO_CUDA_ENTRY STV_DEFAULT"
_Z8naive_mmPKfS0_Pfmmm:
.text._Z8naive_mmPKfS0_Pfmmm:
[----:B------:R-:W-:Y:S01]  /*0000*/  LDC R1, c[0x0][0x37c] ;  /* 0x0000df00ff017b82 */ /* 0x000fe20000000800 */
[----:B------:R-:W0:Y:S07]  /*0010*/  S2R R0, SR_TID.X ;  /* 0x0000000000007919 */ /* 0x000e2e0000002100 */
[----:B------:R-:W1:Y:S01]  /*0020*/  S2UR UR4, SR_CTAID.X ;  /* 0x00000000000479c3 */ /* 0x000e620000002500 */
[----:B------:R-:W2:Y:S01]  /*0030*/  LDCU.64 UR6, c[0x0][0x398] ;  /* 0x00007300ff0677ac */ /* 0x000ea20008000a00 */
[----:B------:R-:W3:Y:S06]  /*0040*/  S2R R13, SR_CTAID.Y ;  /* 0x00000000000d7919 */ /* 0x000eec0000002600 */
[----:B------:R-:W4:Y:S01]  /*0050*/  LDC.64 R14, c[0x0][0x3a0] ;  /* 0x0000e800ff0e7b82 */ /* 0x000f220000000a00 */
[----:B-1----:R-:W-:Y:S01]  /*0060*/  USHF.L.U32 UR4, UR4, 0x5, URZ ;  /* 0x0000000504047899 */ /* 0x002fe200080006ff */
[----:B0-----:R-:W-:-:S02]  /*0070*/  LOP3.LUT R12, R0, 0x1f, RZ, 0xc0, !PT ;  /* 0x0000001f000c7812 */ /* 0x001fc400078ec0ff */
[----:B------:R-:W-:-:S03]  /*0080*/  SHF.R.U32.HI R0, RZ, 0x5, R0 ;  /* 0x00000005ff007819 */ /* 0x000fc60000011600 */
[----:B---3--:R-:W-:Y:S01]  /*0090*/  IMAD R12, R13, 0x20, R12 ;  /* 0x000000200d0c7824 */ /* 0x008fe200078e020c */
[----:B------:R-:W-:-:S04]  /*00a0*/  LOP3.LUT R0, R0, UR4, RZ, 0xfc, !PT ;  /* 0x0000000400007c12 */ /* 0x000fc8000f8efcff */
[----:B----4-:R-:W-:Y:S02]  /*00b0*/  ISETP.GE.U32.AND P0, PT, R12, R14, PT ;  /* 0x0000000e0c00720c */ /* 0x010fe40003f06070 */
[----:B--2---:R-:W-:Y:S02]  /*00c0*/  ISETP.GE.U32.AND P1, PT, R0, UR6, PT ;  /* 0x0000000600007c0c */ /* 0x004fe4000bf26070 */
[----:B------:R-:W-:Y:S02]  /*00d0*/  SHF.R.S32.HI R3, RZ, 0x1f, R0 ;  /* 0x0000001fff037819 */ /* 0x000fe40000011400 */
[----:B------:R-:W-:-:S04]  /*00e0*/  ISETP.GE.U32.AND.EX P0, PT, RZ, R15, PT, P0 ;  /* 0x0000000fff00720c */ /* 0x000fc80003f06100 */
[----:B------:R-:W-:-:S13]  /*00f0*/  ISETP.GE.U32.OR.EX P0, PT, R3, UR7, P0, P1 ;  /* 0x0000000703007c0c */ /* 0x000fda0008706510 */
[----:B------:R-:W-:Y:S05]  /*0100*/  @P0 EXIT ;  /* 0x000000000000094d */ /* 0x000fea0003800000 */
[----:B------:R-:W0:Y:S01]  /*0110*/  LDCU.64 UR8, c[0x0][0x3a8] ;  /* 0x00007500ff0877ac */ /* 0x000e220008000a00 */
[----:B------:R-:W-:Y:S01]  /*0120*/  IMAD.MOV.U32 R19, RZ, RZ, RZ ;  /* 0x000000ffff137224 */ /* 0x000fe200078e00ff */
[----:B------:R-:W1:Y:S01]  /*0130*/  LDCU.64 UR10, c[0x0][0x358] ;  /* 0x00006b00ff0a77ac */ /* 0x000e620008000a00 */
[----:B0-----:R-:W-:-:S04]  /*0140*/  UISETP.NE.U32.AND UP0, UPT, UR8, URZ, UPT ;  /* 0x000000ff0800728c */ /* 0x001fc8000bf05070 */
[----:B------:R-:W-:-:S09]  /*0150*/  UISETP.NE.AND.EX UP0, UPT, UR9, URZ, UPT, UP0 ;  /* 0x000000ff0900728c */ /* 0x000fd2000bf05300 */
[----:B-1----:R-:W-:Y:S05]  /*0160*/  BRA.U !UP0, `(.L_x_0) ;  /* 0x0000000908f87547 */ /* 0x002fea000b800000 */
[----:B------:R-:W-:Y:S02]  /*0170*/  UISETP.GE.U32.AND UP1, UPT, UR8, 0x8, UPT ;  /* 0x000000080800788c */ /* 0x000fe4000bf26070 */
[----:B------:R-:W-:Y:S01]  /*0180*/  IMAD R5, R3, UR8, RZ ;  /* 0x0000000803057c24 */ /* 0x000fe2000f8e02ff */
[----:B------:R-:W-:Y:S02]  /*0190*/  ULOP3.LUT UR13, UR8, 0x7, URZ, 0xc0, !UPT ;  /* 0x00000007080d7892 */ /* 0x000fe4000f8ec0ff */
[C---:B------:R-:W-:Y:S01]  /*01a0*/  IMAD.WIDE.U32 R10, R0.reuse, UR8, RZ ;  /* 0x00000008000a7c25 */ /* 0x040fe2000f8e00ff */
[----:B------:R-:W-:Y:S02]  /*01b0*/  UISETP.GE.U32.AND.EX UP1, UPT, UR9, URZ, UPT, UP1 ;  /* 0x000000ff0900728c */ /* 0x000fe4000bf26110 */
[----:B------:R-:W-:Y:S01]  /*01c0*/  UISETP.NE.U32.AND UP0, UPT, UR13, URZ, UPT ;  /* 0x000000ff0d00728c */ /* 0x000fe2000bf05070 */
[----:B------:R-:W-:Y:S01]  /*01d0*/  IMAD R5, R0, UR9, R5 ;  /* 0x0000000900057c24 */ /* 0x000fe2000f8e0205 */
[----:B------:R-:W-:Y:S01]  /*01e0*/  UMOV UR4, URZ ;  /* 0x000000ff00047c82 */ /* 0x000fe20008000000 */
[----:B------:R-:W-:Y:S01]  /*01f0*/  IMAD.MOV.U32 R19, RZ, RZ, RZ ;  /* 0x000000ffff137224 */ /* 0x000fe200078e00ff */
[----:B------:R-:W-:Y:S01]  /*0200*/  UISETP.NE.AND.EX UP0, UPT, URZ, URZ, UPT, UP0 ;  /* 0x000000ffff00728c */ /* 0x000fe2000bf05300 */
[----:B------:R-:W-:Y:S01]  /*0210*/  IMAD.IADD R2, R11, 0x1, R5 ;  /* 0x000000010b027824 */ /* 0x000fe200078e0205 */
[----:B------:R-:W-:Y:S01]  /*0220*/  UMOV UR5, URZ ;  /* 0x000000ff00057c82 */ /* 0x000fe20008000000 */
[----:B------:R-:W-:Y:S08]  /*0230*/  BRA.U !UP1, `(.L_x_1) ;  /* 0x0000000109fc7547 */ /* 0x000ff0000b800000 */
[----:B------:R-:W0:Y:S01]  /*0240*/  LDCU.128 UR16, c[0x0][0x380] ;  /* 0x00007000ff1077ac */ /* 0x000e220008000c00 */
[C-C-:B------:R-:W-:Y:S01]  /*0250*/  SHF.L.U64.HI R6, R14.reuse, 0x5, R15.reuse ;  /* 0x000000050e067819 */ /* 0x140fe2000001020f */
[----:B------:R-:W-:Y:S01]  /*0260*/  IMAD.MOV.U32 R19, RZ, RZ, RZ ;  /* 0x000000ffff137224 */ /* 0x000fe200078e00ff */
[C---:B------:R-:W-:Y:S01]  /*0270*/  SHF.L.U64.HI R8, R14.reuse, 0x2, R15 ;  /* 0x000000020e087819 */ /* 0x040fe2000001020f */
[----:B------:R-:W1:Y:S01]  /*0280*/  LDCU UR5, c[0x0][0x3ac] ;  /* 0x00007580ff0577ac */ /* 0x000e620008000800 */
[----:B------:R-:W-:Y:S01]  /*0290*/  IMAD.SHL.U32 R7, R14, 0x4, RZ ;  /* 0x000000040e077824 */ /* 0x000fe200078e00ff */
[----:B------:R-:W-:-:S07]  /*02a0*/  ULOP3.LUT UR4, UR8, 0xfffffff8, URZ, 0xc0, !UPT ;  /* 0xfffffff808047892 */ /* 0x000fce000f8ec0ff */
[----:B------:R-:W-:Y:S01]  /*02b0*/  UMOV UR6, UR4 ;  /* 0x0000000400067c82 */ /* 0x000fe20008000000 */
[----:B0-----:R-:W-:Y:S02]  /*02c0*/  LEA R9, P1, R10, UR16, 0x2 ;  /* 0x000000100a097c11 */ /* 0x001fe4000f8210ff */
[----:B------:R-:W-:Y:S02]  /*02d0*/  LEA R4, P0, R12, UR18, 0x2 ;  /* 0x000000120c047c11 */ /* 0x000fe4000f8010ff */
[----:B------:R-:W-:Y:S01]  /*02e0*/  LEA.HI.X R17, R10, UR17, R2, 0x2, P1 ;  /* 0x000000110a117c11 */ /* 0x000fe200088f1402 */
[----:B-1----:R-:W-:Y:S01]  /*02f0*/  UMOV UR7, UR5 ;  /* 0x0000000500077c82 */ /* 0x002fe20008000000 */
[----:B------:R-:W-:Y:S02]  /*0300*/  IADD3 R9, P1, PT, R9, 0x10, RZ ;  /* 0x0000001009097810 */ /* 0x000fe40007f3e0ff */
[----:B------:R-:W-:-:S03]  /*0310*/  LEA.HI.X R5, R12, UR19, RZ, 0x2, P0 ;  /* 0x000000130c057c11 */ /* 0x000fc600080f14ff */
[----:B------:R-:W-:-:S08]  /*0320*/  IMAD.X R17, RZ, RZ, R17, P1 ;  /* 0x000000ffff117224 */ /* 0x000fd000008e0611 */
.L_x_2:
[----:B------:R-:W-:Y:S01]  /*0330*/  IMAD.MOV.U32 R16, RZ, RZ, R9 ;  /* 0x000000ffff107224 */ /* 0x000fe200078e0009 */
[-C--:B------:R-:W-:Y:S01]  /*0340*/  IADD3 R28, P0, PT, R4, R7.reuse, RZ ;  /* 0x00000007041c7210 */ /* 0x080fe20007f1e0ff */
[----:B------:R-:W2:Y:S03]  /*0350*/  LDG.E R20, desc[UR10][R4.64] ;  /* 0x0000000a04147981 */ /* 0x000ea6000c1e1900 */
[----:B------:R-:W-:Y:S01]  /*0360*/  IADD3.X R29, PT, PT, R5, R8, RZ, P0, !PT ;  /* 0x00000008051d7210 */ /* 0x000fe200007fe4ff */
[----:B------:R-:W2:Y:S01]  /*0370*/  LDG.E R27, desc[UR10][R16.64+-0x10] ;  /* 0xfffff00a101b7981 */ /* 0x000ea2000c1e1900 */
[----:B------:R-:W-:-:S03]  /*0380*/  IADD3 R22, P0, PT, R28, R7, RZ ;  /* 0x000000071c167210 */ /* 0x000fc60007f1e0ff */
[----:B------:R-:W3:Y:S02]  /*0390*/  LDG.E R21, desc[UR10][R28.64] ;  /* 0x0000000a1c157981 */ /* 0x000ee4000c1e1900 */
[----:B------:R-:W-:Y:S02]  /*03a0*/  IMAD.X R23, R29, 0x1, R8, P0 ;  /* 0x000000011d177824 */ /* 0x000fe400000e0608 */
[----:B------:R-:W4:Y:S04]  /*03b0*/  LDG.E R26, desc[UR10][R16.64+-0x8] ;  /* 0xfffff80a101a7981 */ /* 0x000f28000c1e1900 */
[----:B------:R0:W4:Y:S04]  /*03c0*/  LDG.E R9, desc[UR10][R22.64] ;  /* 0x0000000a16097981 */ /* 0x000128000c1e1900 */
[----:B------:R-:W3:Y:S01]  /*03d0*/  LDG.E R28, desc[UR10][R16.64+-0xc] ;  /* 0xfffff40a101c7981 */ /* 0x000ee2000c1e1900 */
[----:B------:R-:W-:-:S03]  /*03e0*/  IADD3 R24, P0, PT, R22, R7, RZ ;  /* 0x0000000716187210 */ /* 0x000fc60007f1e0ff */
[----:B------:R-:W5:Y:S02]  /*03f0*/  LDG.E R29, desc[UR10][R16.64+0x4] ;  /* 0x0000040a101d7981 */ /* 0x000f64000c1e1900 */
[----:B------:R-:W-:Y:S01]  /*0400*/  IMAD.X R25, R23, 0x1, R8, P0 ;  /* 0x0000000117197824 */ /* 0x000fe200000e0608 */
[----:B------:R-:W-:-:S04]  /*0410*/  IADD3 R18, P0, PT, R24, R7, RZ ;  /* 0x0000000718127210 */ /* 0x000fc80007f1e0ff */
[----:B------:R-:W5:Y:S01]  /*0420*/  LDG.E R24, desc[UR10][R24.64] ;  /* 0x0000000a18187981 */ /* 0x000f62000c1e1900 */
[----:B--2---:R-:W-:Y:S01]  /*0430*/  FFMA R27, R27, R20, R19 ;  /* 0x000000141b1b7223 */ /* 0x004fe20000000013 */
[--C-:B------:R-:W-:Y:S01]  /*0440*/  IMAD.X R19, R25, 0x1, R8.reuse, P0 ;  /* 0x0000000119137824 */ /* 0x100fe200000e0608 */
[----:B------:R-:W-:Y:S01]  /*0450*/  IADD3 R20, P0, PT, R18, R7, RZ ;  /* 0x0000000712147210 */ /* 0x000fe20007f1e0ff */
[----:B------:R-:W2:Y:S04]  /*0460*/  LDG.E R25, desc[UR10][R16.64] ;  /* 0x0000000a10197981 */ /* 0x000ea8000c1e1900 */
[----:B------:R-:W2:Y:S01]  /*0470*/  LDG.E R18, desc[UR10][R18.64] ;  /* 0x0000000a12127981 */ /* 0x000ea2000c1e1900 */
[----:B---3--:R-:W-:Y:S01]  /*0480*/  FFMA R27, R28, R21, R27 ;  /* 0x000000151c1b7223 */ /* 0x008fe2000000001b */
[----:B------:R-:W-:Y:S01]  /*0490*/  IMAD.X R21, R19, 0x1, R8, P0 ;  /* 0x0000000113157824 */ /* 0x000fe200000e0608 */
[----:B0-----:R-:W-:Y:S01]  /*04a0*/  IADD3 R22, P0, PT, R20, R7, RZ ;  /* 0x0000000714167210 */ /* 0x001fe20007f1e0ff */
[----:B------:R-:W5:Y:S01]  /*04b0*/  LDG.E R28, desc[UR10][R16.64+-0x4] ;  /* 0xfffffc0a101c7981 */ /* 0x000f62000c1e1900 */
[----:B----4-:R-:W-:-:S03]  /*04c0*/  FFMA R9, R26, R9, R27 ;  /* 0x000000091a097223 */ /* 0x010fc6000000001b */
[--C-:B------:R-:W-:Y:S01]  /*04d0*/  IMAD.X R23, R21, 0x1, R8.reuse, P0 ;  /* 0x0000000115177824 */ /* 0x100fe200000e0608 */
[----:B------:R-:W-:Y:S01]  /*04e0*/  IADD3 R26, P0, PT, R22, R7, RZ ;  /* 0x00000007161a7210 */ /* 0x000fe20007f1e0ff */
[----:B------:R-:W3:Y:S04]  /*04f0*/  LDG.E R20, desc[UR10][R20.64] ;  /* 0x0000000a14147981 */ /* 0x000ee8000c1e1900 */
[----:B------:R-:W-:Y:S01]  /*0500*/  IMAD.X R27, R23, 0x1, R8, P0 ;  /* 0x00000001171b7824 */ /* 0x000fe200000e0608 */
[----:B------:R-:W4:Y:S04]  /*0510*/  LDG.E R22, desc[UR10][R22.64] ;  /* 0x0000000a16167981 */ /* 0x000f28000c1e1900 */
[----:B------:R-:W4:Y:S04]  /*0520*/  LDG.E R26, desc[UR10][R26.64] ;  /* 0x0000000a1a1a7981 */ /* 0x000f28000c1e1900 */
[----:B------:R-:W4:Y:S04]  /*0530*/  LDG.E R21, desc[UR10][R16.64+0x8] ;  /* 0x0000080a10157981 */ /* 0x000f28000c1e1900 */
[----:B------:R0:W4:Y:S01]  /*0540*/  LDG.E R19, desc[UR10][R16.64+0xc] ;  /* 0x00000c0a10137981 */ /* 0x000122000c1e1900 */
[----:B------:R-:W-:-:S04]  /*0550*/  UIADD3 UR6, UP1, UPT, UR6, -0x8, URZ ;  /* 0xfffffff806067890 */ /* 0x000fc8000ff3e0ff */
[----:B------:R-:W-:Y:S02]  /*0560*/  UIADD3.X UR7, UPT, UPT, UR7, -0x1, URZ, UP1, !UPT ;  /* 0xffffffff07077890 */ /* 0x000fe40008ffe4ff */
[----:B------:R-:W-:-:S04]  /*0570*/  UISETP.NE.U32.AND UP1, UPT, UR6, URZ, UPT ;  /* 0x000000ff0600728c */ /* 0x000fc8000bf25070 */
[----:B------:R-:W-:Y:S01]  /*0580*/  UISETP.NE.AND.EX UP1, UPT, UR7, URZ, UPT, UP1 ;  /* 0x000000ff0700728c */ /* 0x000fe2000bf25310 */
[----:B------:R-:W-:-:S05]  /*0590*/  LEA R4, P0, R14, R4, 0x5 ;  /* 0x000000040e047211 */ /* 0x000fca00078028ff */
[----:B------:R-:W-:Y:S02]  /*05a0*/  IMAD.X R5, R5, 0x1, R6, P0 ;  /* 0x0000000105057824 */ /* 0x000fe400000e0606 */
[----:B-----5:R-:W-:-:S04]  /*05b0*/  FFMA R24, R28, R24, R9 ;  /* 0x000000181c187223 */ /* 0x020fc80000000009 */
[----:B--2---:R-:W-:-:S04]  /*05c0*/  FFMA R18, R25, R18, R24 ;  /* 0x0000001219127223 */ /* 0x004fc80000000018 */
[----:B---3--:R-:W-:Y:S01]  /*05d0*/  FFMA R18, R29, R20, R18 ;  /* 0x000000141d127223 */ /* 0x008fe20000000012 */
[----:B------:R-:W-:-:S04]  /*05e0*/  IADD3 R9, P1, PT, R16, 0x20, RZ ;  /* 0x0000002010097810 */ /* 0x000fc80007f3e0ff */
[----:B0-----:R-:W-:Y:S01]  /*05f0*/  IADD3.X R17, PT, PT, RZ, R17, RZ, P1, !PT ;  /* 0x00000011ff117210 */ /* 0x001fe20000ffe4ff */
[----:B----4-:R-:W-:-:S04]  /*0600*/  FFMA R18, R21, R22, R18 ;  /* 0x0000001615127223 */ /* 0x010fc80000000012 */
[----:B------:R-:W-:Y:S01]  /*0610*/  FFMA R19, R19, R26, R18 ;  /* 0x0000001a13137223 */ /* 0x000fe20000000012 */
[----:B------:R-:W-:Y:S06]  /*0620*/  BRA.U UP1, `(.L_x_2) ;  /* 0xfffffffd01407547 */ /* 0x000fec000b83ffff */
.L_x_1:
[----:B------:R-:W-:Y:S05]  /*0630*/  BRA.U !UP0, `(.L_x_0) ;  /* 0x0000000508c47547 */ /* 0x000fea000b800000 */
[----:B------:R-:W-:Y:S02]  /*0640*/  UISETP.GE.U32.AND UP1, UPT, UR13, 0x4, UPT ;  /* 0x000000040d00788c */ /* 0x000fe4000bf26070 */
[----:B------:R-:W-:Y:S02]  /*0650*/  ULOP3.LUT UR12, UR8, 0x3, URZ, 0xc0, !UPT ;  /* 0x00000003080c7892 */ /* 0x000fe4000f8ec0ff */
[----:B------:R-:W-:Y:S02]  /*0660*/  UISETP.GE.U32.AND.EX UP1, UPT, URZ, URZ, UPT, UP1 ;  /* 0x000000ffff00728c */ /* 0x000fe4000bf26110 */
[----:B------:R-:W-:-:S04]  /*0670*/  UISETP.NE.U32.AND UP0, UPT, UR12, URZ, UPT ;  /* 0x000000ff0c00728c */ /* 0x000fc8000bf05070 */
[----:B------:R-:W-:-:S03]  /*0680*/  UISETP.NE.AND.EX UP0, UPT, URZ, URZ, UPT, UP0 ;  /* 0x000000ffff00728c */ /* 0x000fc6000bf05300 */
[----:B------:R-:W-:Y:S08]  /*0690*/  BRA.U !UP1, `(.L_x_3) ;  /* 0x0000000109d47547 */ /* 0x000ff0000b800000 */
[----:B------:R-:W0:Y:S01]  /*06a0*/  LDCU.128 UR16, c[0x0][0x380] ;  /* 0x00007000ff1077ac */ /* 0x000e220008000c00 */
[C---:B------:R-:W-:Y:S02]  /*06b0*/  IMAD R4, R14.reuse, UR5, RZ ;  /* 0x000000050e047c24 */ /* 0x040fe4000f8e02ff */
[----:B------:R-:W-:Y:S01]  /*06c0*/  IMAD.MOV.U32 R13, RZ, RZ, RZ ;  /* 0x000000ffff0d7224 */ /* 0x000fe200078e00ff */
[----:B------:R-:W-:Y:S02]  /*06d0*/  UIADD3 UR9, UPT, UPT, UR4, 0x1, URZ ;  /* 0x0000000104097890 */ /* 0x000fe4000fffe0ff */
[----:B------:R-:W-:Y:S01]  /*06e0*/  IMAD R7, R15, UR4, R4 ;  /* 0x000000040f077c24 */ /* 0x000fe2000f8e0204 */
[----:B------:R-:W-:Y:S02]  /*06f0*/  UIADD3 UR7, UPT, UPT, UR4, 0x2, URZ ;  /* 0x0000000204077890 */ /* 0x000fe4000fffe0ff */
[----:B------:R-:W-:Y:S01]  /*0700*/  IMAD.WIDE.U32 R4, R14, UR4, R12 ;  /* 0x000000040e047c25 */ /* 0x000fe2000f8e000c */
[----:B------:R-:W-:-:S03]  /*0710*/  UIADD3 UR6, UPT, UPT, UR4, 0x3, URZ ;  /* 0x0000000304067890 */ /* 0x000fc6000fffe0ff */
[----:B------:R-:W-:-:S04]  /*0720*/  IMAD.WIDE.U32 R16, R14, UR9, R12 ;  /* 0x000000090e107c25 */ /* 0x000fc8000f8e000c */
[----:B------:R-:W-:Y:S02]  /*0730*/  IMAD.IADD R5, R5, 0x1, R7 ;  /* 0x0000000105057824 */ /* 0x000fe400078e0207 */
[----:B------:R-:W-:Y:S01]  /*0740*/  IMAD.WIDE.U32 R6, R14, UR7, R12 ;  /* 0x000000070e067c25 */ /* 0x000fe2000f8e000c */
[----:B0-----:R-:W-:Y:S02]  /*0750*/  LEA R20, P0, R4, UR18, 0x2 ;  /* 0x0000001204147c11 */ /* 0x001fe4000f8010ff */
[----:B------:R-:W-:Y:S01]  /*0760*/  LEA R8, P1, R16, UR18, 0x2 ;  /* 0x0000001210087c11 */ /* 0x000fe2000f8210ff */
[C---:B------:R-:W-:Y:S01]  /*0770*/  IMAD R9, R15.reuse, UR9, R17 ;  /* 0x000000090f097c24 */ /* 0x040fe2000f8e0211 */
[----:B------:R-:W-:Y:S01]  /*0780*/  LEA.HI.X R21, R4, UR19, R5, 0x2, P0 ;  /* 0x0000001304157c11 */ /* 0x000fe200080f1405 */
[C---:B------:R-:W-:Y:S01]  /*0790*/  IMAD R5, R15.reuse, UR7, R7 ;  /* 0x000000070f057c24 */ /* 0x040fe2000f8e0207 */
[----:B------:R-:W-:Y:S01]  /*07a0*/  IADD3 R7, P0, PT, R10, UR4, RZ ;  /* 0x000000040a077c10 */ /* 0x000fe2000ff1e0ff */
[----:B------:R-:W-:Y:S01]  /*07b0*/  IMAD.WIDE.U32 R22, R14, UR6, R12 ;  /* 0x000000060e167c25 */ /* 0x000fe2000f8e000c */
[----:B------:R-:W-:Y:S01]  /*07c0*/  LEA.HI.X R9, R16, UR19, R9, 0x2, P1 ;  /* 0x0000001310097c11 */ /* 0x000fe200088f1409 */
[----:B------:R-:W2:Y:S01]  /*07d0*/  LDG.E R20, desc[UR10][R20.64] ;  /* 0x0000000a14147981 */ /* 0x000ea2000c1e1900 */
[----:B------:R-:W-:Y:S01]  /*07e0*/  LEA R4, P2, R6, UR18, 0x2 ;  /* 0x0000001206047c11 */ /* 0x000fe2000f8410ff */
[----:B------:R-:W-:Y:S01]  /*07f0*/  IMAD R17, R15, UR6, R23 ;  /* 0x000000060f117c24 */ /* 0x000fe2000f8e0217 */
[----:B------:R-:W-:Y:S01]  /*0800*/  IADD3 R18, P1, PT, R10, UR9, RZ ;  /* 0x000000090a127c10 */ /* 0x000fe2000ff3e0ff */
[----:B------:R-:W3:Y:S01]  /*0810*/  LDG.E R8, desc[UR10][R8.64] ;  /* 0x0000000a08087981 */ /* 0x000ee2000c1e1900 */
[----:B------:R-:W-:-:S02]  /*0820*/  IADD3.X R24, PT, PT, R2, UR5, RZ, P0, !PT ;  /* 0x0000000502187c10 */ /* 0x000fc400087fe4ff */
[----:B------:R-:W-:Y:S01]  /*0830*/  LEA.HI.X R5, R6, UR19, R5, 0x2, P2 ;  /* 0x0000001306057c11 */ /* 0x000fe200090f1405 */
[----:B------:R-:W-:Y:S01]  /*0840*/  IMAD.X R23, RZ, RZ, R2, P1 ;  /* 0x000000ffff177224 */ /* 0x000fe200008e0602 */
[C---:B------:R-:W-:Y:S02]  /*0850*/  LEA R26, P0, R7.reuse, UR16, 0x2 ;  /* 0x00000010071a7c11 */ /* 0x040fe4000f8010ff */
[----:B------:R-:W-:Y:S01]  /*0860*/  LEA R6, P2, R22, UR18, 0x2 ;  /* 0x0000001216067c11 */ /* 0x000fe2000f8410ff */
[----:B------:R-:W4:Y:S01]  /*0870*/  LDG.E R4, desc[UR10][R4.64] ;  /* 0x0000000a04047981 */ /* 0x000f22000c1e1900 */
[----:B------:R-:W-:Y:S02]  /*0880*/  LEA R16, P1, R18, UR16, 0x2 ;  /* 0x0000001012107c11 */ /* 0x000fe4000f8210ff */
[----:B------:R-:W-:Y:S02]  /*0890*/  LEA.HI.X R27, R7, UR17, R24, 0x2, P0 ;  /* 0x00000011071b7c11 */ /* 0x000fe400080f1418 */
[----:B------:R-:W-:-:S02]  /*08a0*/  LEA.HI.X R7, R22, UR19, R17, 0x2, P2 ;  /* 0x0000001316077c11 */ /* 0x000fc400090f1411 */
[----:B------:R-:W-:Y:S01]  /*08b0*/  LEA.HI.X R17, R18, UR17, R23, 0x2, P1 ;  /* 0x0000001112117c11 */ /* 0x000fe200088f1417 */
[----:B------:R-:W2:Y:S01]  /*08c0*/  LDG.E R26, desc[UR10][R26.64] ;  /* 0x0000000a1a1a7981 */ /* 0x000ea2000c1e1900 */
[C---:B------:R-:W-:Y:S02]  /*08d0*/  IADD3 R23, P0, PT, R10.reuse, UR7, RZ ;  /* 0x000000070a177c10 */ /* 0x040fe4000ff1e0ff */
[----:B------:R-:W-:Y:S01]  /*08e0*/  IADD3 R18, P2, PT, R10, UR6, RZ ;  /* 0x000000060a127c10 */ /* 0x000fe2000ff5e0ff */
[----:B------:R-:W5:Y:S01]  /*08f0*/  LDG.E R6, desc[UR10][R6.64] ;  /* 0x0000000a06067981 */ /* 0x000f62000c1e1900 */
[----:B------:R-:W-:Y:S01]  /*0900*/  LEA R22, P1, R23, UR16, 0x2 ;  /* 0x0000001017167c11 */ /* 0x000fe2000f8210ff */
[----:B------:R-:W-:Y:S01]  /*0910*/  IMAD.X R28, RZ, RZ, R2, P0 ;  /* 0x000000ffff1c7224 */ /* 0x000fe200000e0602 */
[----:B------:R-:W-:Y:S01]  /*0920*/  LEA R24, P3, R18, UR16, 0x2 ;  /* 0x0000001012187c11 */ /* 0x000fe2000f8610ff */
[----:B------:R-:W3:Y:S01]  /*0930*/  LDG.E R17, desc[UR10][R16.64] ;  /* 0x0000000a10117981 */ /* 0x000ee2000c1e1900 */
[----:B------:R-:W-:-:S02]  /*0940*/  IADD3.X R25, PT, PT, RZ, R2, RZ, P2, !PT ;  /* 0x00000002ff197210 */ /* 0x000fc400017fe4ff */
[----:B------:R-:W-:Y:S02]  /*0950*/  LEA.HI.X R23, R23, UR17, R28, 0x2, P1 ;  /* 0x0000001117177c11 */ /* 0x000fe400088f141c */
[----:B------:R-:W-:-:S04]  /*0960*/  LEA.HI.X R25, R18, UR17, R25, 0x2, P3 ;  /* 0x0000001112197c11 */ /* 0x000fc800098f1419 */
[----:B------:R-:W4:Y:S04]  /*0970*/  LDG.E R23, desc[UR10][R22.64] ;  /* 0x0000000a16177981 */ /* 0x000f28000c1e1900 */
[----:B------:R-:W5:Y:S01]  /*0980*/  LDG.E R25, desc[UR10][R24.64] ;  /* 0x0000000a18197981 */ /* 0x000f62000c1e1900 */
[----:B------:R-:W-:Y:S01]  /*0990*/  UIADD3 UR4, UPT, UPT, UR4, 0x4, URZ ;  /* 0x0000000404047890 */ /* 0x000fe2000fffe0ff */
[----:B------:R-:W-:Y:S01]  /*09a0*/  UMOV UR5, URZ ;  /* 0x000000ff00057c82 */ /* 0x000fe20008000000 */
[----:B--2---:R-:W-:-:S04]  /*09b0*/  FFMA R26, R26, R20, R19 ;  /* 0x000000141a1a7223 */ /* 0x004fc80000000013 */
[----:B---3--:R-:W-:-:S04]  /*09c0*/  FFMA R26, R17, R8, R26 ;  /* 0x00000008111a7223 */ /* 0x008fc8000000001a */
[----:B----4-:R-:W-:-:S04]  /*09d0*/  FFMA R26, R23, R4, R26 ;  /* 0x00000004171a7223 */ /* 0x010fc8000000001a */
[----:B-----5:R-:W-:-:S07]  /*09e0*/  FFMA R19, R25, R6, R26 ;  /* 0x0000000619137223 */ /* 0x020fce000000001a */
.L_x_3:
[----:B------:R-:W-:Y:S05]  /*09f0*/  BRA.U !UP0, `(.L_x_0) ;  /* 0x0000000108d47547 */ /* 0x000fea000b800000 */
[----:B------:R-:W-:Y:S02]  /*0a00*/  UISETP.NE.U32.AND UP1, UPT, UR12, 0x1, UPT ;  /* 0x000000010c00788c */ /* 0x000fe4000bf25070 */
[----:B------:R-:W-:Y:S02]  /*0a10*/  ULOP3.LUT UR6, UR8, 0x1, URZ, 0xc0, !UPT ;  /* 0x0000000108067892 */ /* 0x000fe4000f8ec0ff */
[----:B------:R-:W-:Y:S02]  /*0a20*/  UISETP.NE.AND.EX UP1, UPT, URZ, URZ, UPT, UP1 ;  /* 0x000000ffff00728c */ /* 0x000fe4000bf25310 */
[----:B------:R-:W-:-:S04]  /*0a30*/  UISETP.NE.U32.AND UP0, UPT, UR6, 0x1, UPT ;  /* 0x000000010600788c */ /* 0x000fc8000bf05070 */
[----:B------:R-:W-:-:S03]  /*0a40*/  UISETP.NE.U32.AND.EX UP0, UPT, URZ, URZ, UPT, UP0 ;  /* 0x000000ffff00728c */ /* 0x000fc6000bf05100 */
[----:B------:R-:W-:Y:S08]  /*0a50*/  BRA.U !UP1, `(.L_x_4) ;  /* 0x0000000109787547 */ /* 0x000ff0000b800000 */
[----:B------:R-:W0:Y:S01]  /*0a60*/  LDCU.128 UR12, c[0x0][0x380] ;  /* 0x00007000ff0c77ac */ /* 0x000e220008000c00 */
[----:B------:R-:W-:Y:S01]  /*0a70*/  IMAD R4, R14, UR5, RZ ;  /* 0x000000050e047c24 */ /* 0x000fe2000f8e02ff */
[----:B------:R-:W-:Y:S01]  /*0a80*/  IADD3 R5, P0, PT, R10, UR4, RZ ;  /* 0x000000040a057c10 */ /* 0x000fe2000ff1e0ff */
[----:B------:R-:W-:Y:S01]  /*0a90*/  IMAD.MOV.U32 R8, RZ, RZ, R12 ;  /* 0x000000ffff087224 */ /* 0x000fe200078e000c */
[----:B------:R-:W-:Y:S01]  /*0aa0*/  UIADD3 UR6, UPT, UPT, UR4, 0x1, URZ ;  /* 0x0000000104067890 */ /* 0x000fe2000fffe0ff */
[----:B------:R-:W-:Y:S01]  /*0ab0*/  IMAD.MOV.U32 R9, RZ, RZ, RZ ;  /* 0x000000ffff097224 */ /* 0x000fe200078e00ff */
[----:B------:R-:W-:Y:S01]  /*0ac0*/  IADD3.X R16, PT, PT, R2, UR5, RZ, P0, !PT ;  /* 0x0000000502107c10 */ /* 0x000fe200087fe4ff */
[----:B------:R-:W-:Y:S02]  /*0ad0*/  IMAD R21, R15, UR4, R4 ;  /* 0x000000040f157c24 */ /* 0x000fe4000f8e0204 */
[----:B------:R-:W-:Y:S01]  /*0ae0*/  IMAD.WIDE.U32 R6, R14, UR4, R8 ;  /* 0x000000040e067c25 */ /* 0x000fe2000f8e0008 */
[----:B------:R-:W-:-:S03]  /*0af0*/  IADD3 R17, P0, PT, R10, UR6, RZ ;  /* 0x000000060a117c10 */ /* 0x000fc6000ff1e0ff */
[----:B------:R-:W-:-:S04]  /*0b00*/  IMAD.WIDE.U32 R22, R14, UR6, R8 ;  /* 0x000000060e167c25 */ /* 0x000fc8000f8e0008 */
[----:B------:R-:W-:Y:S01]  /*0b10*/  IMAD.IADD R21, R7, 0x1, R21 ;  /* 0x0000000107157824 */ /* 0x000fe200078e0215 */
[----:B0-----:R-:W-:Y:S01]  /*0b20*/  LEA R4, P1, R5, UR12, 0x2 ;  /* 0x0000000c05047c11 */ /* 0x001fe2000f8210ff */
[----:B------:R-:W-:Y:S01]  /*0b30*/  IMAD R7, R15, UR6, R23 ;  /* 0x000000060f077c24 */ /* 0x000fe2000f8e0217 */
[----:B------:R-:W-:Y:S01]  /*0b40*/  LEA R8, P3, R22, UR14, 0x2 ;  /* 0x0000000e16087c11 */ /* 0x000fe2000f8610ff */
[----:B------:R-:W-:Y:S01]  /*0b50*/  IMAD.X R18, RZ, RZ, R2, P0 ;  /* 0x000000ffff127224 */ /* 0x000fe200000e0602 */
[----:B------:R-:W-:Y:S02]  /*0b60*/  LEA.HI.X R5, R5, UR13, R16, 0x2, P1 ;  /* 0x0000000d05057c11 */ /* 0x000fe400088f1410 */
[C---:B------:R-:W-:Y:S02]  /*0b70*/  LEA R20, P1, R6.reuse, UR14, 0x2 ;  /* 0x0000000e06147c11 */ /* 0x040fe4000f8210ff */
[----:B------:R-:W-:Y:S01]  /*0b80*/  LEA R16, P2, R17, UR12, 0x2 ;  /* 0x0000000c11107c11 */ /* 0x000fe2000f8410ff */
[----:B------:R-:W2:Y:S01]  /*0b90*/  LDG.E R4, desc[UR10][R4.64] ;  /* 0x0000000a04047981 */ /* 0x000ea2000c1e1900 */
[----:B------:R-:W-:-:S02]  /*0ba0*/  LEA.HI.X R21, R6, UR15, R21, 0x2, P1 ;  /* 0x0000000f06157c11 */ /* 0x000fc400088f1415 */
[----:B------:R-:W-:Y:S02]  /*0bb0*/  LEA.HI.X R9, R22, UR15, R7, 0x2, P3 ;  /* 0x0000000f16097c11 */ /* 0x000fe400098f1407 */
[----:B------:R-:W-:Y:S01]  /*0bc0*/  LEA.HI.X R17, R17, UR13, R18, 0x2, P2 ;  /* 0x0000000d11117c11 */ /* 0x000fe200090f1412 */
[----:B------:R-:W2:Y:S04]  /*0bd0*/  LDG.E R20, desc[UR10][R20.64] ;  /* 0x0000000a14147981 */ /* 0x000ea8000c1e1900 */
[----:B------:R-:W3:Y:S04]  /*0be0*/  LDG.E R16, desc[UR10][R16.64] ;  /* 0x0000000a10107981 */ /* 0x000ee8000c1e1900 */
[----:B------:R-:W3:Y:S01]  /*0bf0*/  LDG.E R8, desc[UR10][R8.64] ;  /* 0x0000000a08087981 */ /* 0x000ee2000c1e1900 */
[----:B------:R-:W-:Y:S01]  /*0c00*/  UIADD3 UR4, UPT, UPT, UR4, 0x2, URZ ;  /* 0x0000000204047890 */ /* 0x000fe2000fffe0ff */
[----:B------:R-:W-:Y:S01]  /*0c10*/  UMOV UR5, URZ ;  /* 0x000000ff00057c82 */ /* 0x000fe20008000000 */
[----:B--2---:R-:W-:-:S04]  /*0c20*/  FFMA R19, R4, R20, R19 ;  /* 0x0000001404137223 */ /* 0x004fc80000000013 */
[----:B---3--:R-:W-:-:S07]  /*0c30*/  FFMA R19, R16, R8, R19 ;  /* 0x0000000810137223 */ /* 0x008fce0000000013 */
.L_x_4:
[----:B------:R-:W-:Y:S05]  /*0c40*/  BRA.U UP0, `(.L_x_0) ;  /* 0x0000000100407547 */ /* 0x000fea000b800000 */
[----:B------:R-:W0:Y:S01]  /*0c50*/  LDCU.128 UR12, c[0x0][0x380] ;  /* 0x00007000ff0c77ac */ /* 0x000e220008000c00 */
[----:B------:R-:W-:Y:S02]  /*0c60*/  HFMA2 R7, -RZ, RZ, 0, 0 ;  /* 0x00000000ff077431 */ /* 0x000fe400000001ff */
[----:B------:R-:W-:Y:S01]  /*0c70*/  IMAD R4, R14, UR5, RZ ;  /* 0x000000050e047c24 */ /* 0x000fe2000f8e02ff */
[----:B------:R-:W-:Y:S01]  /*0c80*/  IADD3 R10, P0, PT, R10, UR4, RZ ;  /* 0x000000040a0a7c10 */ /* 0x000fe2000ff1e0ff */
[----:B------:R-:W-:Y:S02]  /*0c90*/  IMAD.MOV.U32 R6, RZ, RZ, R12 ;  /* 0x000000ffff067224 */ /* 0x000fe400078e000c */
[----:B------:R-:W-:Y:S01]  /*0ca0*/  IMAD R9, R15, UR4, R4 ;  /* 0x000000040f097c24 */ /* 0x000fe2000f8e0204 */
[----:B------:R-:W-:Y:S01]  /*0cb0*/  IADD3.X R5, PT, PT, R2, UR5, RZ, P0, !PT ;  /* 0x0000000502057c10 */ /* 0x000fe200087fe4ff */
[----:B------:R-:W-:-:S04]  /*0cc0*/  IMAD.WIDE.U32 R6, R14, UR4, R6 ;  /* 0x000000040e067c25 */ /* 0x000fc8000f8e0006 */
[----:B------:R-:W-:Y:S01]  /*0cd0*/  IMAD.IADD R7, R7, 0x1, R9 ;  /* 0x0000000107077824 */ /* 0x000fe200078e0209 */
[----:B0-----:R-:W-:Y:S02]  /*0ce0*/  LEA R4, P1, R10, UR12, 0x2 ;  /* 0x0000000c0a047c11 */ /* 0x001fe4000f8210ff */
[----:B------:R-:W-:Y:S02]  /*0cf0*/  LEA R8, P0, R6, UR14, 0x2 ;  /* 0x0000000e06087c11 */ /* 0x000fe4000f8010ff */
[----:B------:R-:W-:Y:S02]  /*0d00*/  LEA.HI.X R5, R10, UR13, R5, 0x2, P1 ;  /* 0x0000000d0a057c11 */ /* 0x000fe400088f1405 */
[----:B------:R-:W-:-:S03]  /*0d10*/  LEA.HI.X R9, R6, UR15, R7, 0x2, P0 ;  /* 0x0000000f06097c11 */ /* 0x000fc600080f1407 */
[----:B------:R-:W2:Y:S04]  /*0d20*/  LDG.E R4, desc[UR10][R4.64] ;  /* 0x0000000a04047981 */ /* 0x000ea8000c1e1900 */
[----:B------:R-:W2:Y:S02]  /*0d30*/  LDG.E R8, desc[UR10][R8.64] ;  /* 0x0000000a08087981 */ /* 0x000ea4000c1e1900 */
[----:B--2---:R-:W-:-:S07]  /*0d40*/  FFMA R19, R4, R8, R19 ;  /* 0x0000000804137223 */ /* 0x004fce0000000013 */
.L_x_0:
[----:B------:R-:W0:Y:S01]  /*0d50*/  LDCU.64 UR4, c[0x0][0x390] ;  /* 0x00007200ff0477ac */ /* 0x000e220008000a00 */
[-C--:B------:R-:W-:Y:S02]  /*0d60*/  IMAD R4, R3, R14.reuse, RZ ;  /* 0x0000000e03047224 */ /* 0x080fe400078e02ff */
[----:B------:R-:W-:Y:S02]  /*0d70*/  IMAD.MOV.U32 R2, RZ, RZ, R12 ;  /* 0x000000ffff027224 */ /* 0x000fe400078e000c */
[----:B------:R-:W-:Y:S02]  /*0d80*/  IMAD.MOV.U32 R3, RZ, RZ, RZ ;  /* 0x000000ffff037224 */ /* 0x000fe400078e00ff */
[C---:B------:R-:W-:Y:S02]  /*0d90*/  IMAD R15, R0.reuse, R15, R4 ;  /* 0x0000000f000f7224 */ /* 0x040fe400078e0204 */
[----:B------:R-:W-:-:S04]  /*0da0*/  IMAD.WIDE.U32 R2, R0, R14, R2 ;  /* 0x0000000e00027225 */ /* 0x000fc800078e0002 */
[----:B------:R-:W-:Y:S01]  /*0db0*/  IMAD.IADD R3, R3, 0x1, R15 ;  /* 0x0000000103037824 */ /* 0x000fe200078e020f */
[----:B0-----:R-:W-:-:S04]  /*0dc0*/  LEA R4, P0, R2, UR4, 0x2 ;  /* 0x0000000402047c11 */ /* 0x001fc8000f8010ff */
[----:B------:R-:W-:-:S05]  /*0dd0*/  LEA.HI.X R5, R2, UR5, R3, 0x2, P0 ;  /* 0x0000000502057c11 */ /* 0x000fca00080f1403 */
[----:B------:R-:W-:Y:S01]  /*0de0*/  STG.E desc[UR10][R4.64], R19 ;  /* 0x0000001304007986 */ /* 0x000fe2000c10190a */
[----:B------:R-:W-:Y:S05]  /*0df0*/  EXIT ;  /* 0x000000000000794d */ /* 0x000fea0003800000 */
.L_x_5:
[----:B------:R-:W-:-:S00]  /*0e00*/  BRA `(.L_x_5) ;  /* 0xfffffffc00fc7947 */ /* 0x000fc0000383ffff */
[----:B------:R-:W-:-:S00]  /*0e10*/  NOP ;  /* 0x0000000000007918 */ /* 0x000fc00000000000 */
        /* <DEDUP_REMOVED lines=14> */
.L_x_6:


//--------------------- .nv.shared.reserved.0     --------------------------
	.section	.nv.shared.reserved.0,"aw",@nobits
	.weak		__nv_reservedSMEM_offset_0_alias
	.size		__nv_reservedSMEM_offset_0_alias, 0, 64
	.other		__nv_reservedSMEM_offset_0_alias,@"STO_CUDA_RESERVED_SHARED STV_DEFAULT"
__nv_reservedSMEM_offset_0_alias:
	.zero		0
	.zero		64


//--------------------- .nv.constant0._Z8naive_mmPKfS0_Pfmmm --------------------------
	.section	.nv.constant0._Z8naive_mmPKfS0_Pfmmm,"a",@progbits
	.sectionflags	@""
	.align	4
.nv.constant0._Z8naive_mmPKfS0_Pfmmm:
	.zero		944


//--------------------- SYMBOLS --------------------------

	.type		.nv.reservedSmem.offset0,@object
	.size		.nv.reservedSmem.offset0,0x4
